	.headerflags	@"EF_CUDA_TEXMODE_UNIFIED EF_CUDA_64BIT_ADDRESS EF_CUDA_ACCELERATORS EF_CUDA_SM90 EF_CUDA_VIRTUAL_SM(EF_CUDA_SM90)"
	.elftype	@"ET_EXEC"


//--------------------- .nv.info                  --------------------------
	.section	.nv.info,"",@"SHT_CUDA_INFO"
	.align	4


	//----- nvinfo : EIATTR_REGCOUNT
	.align		4
        /*0000*/ 	.byte	0x04, 0x2f
        /*0002*/ 	.short	(.L_1 - .L_0)
	.align		4
.L_0:
        /*0004*/ 	.word	index@(triton_poi_fused_convolution_div_relu_sub_7)
        /*0008*/ 	.word	0x00000020


	//----- nvinfo : EIATTR_MIN_STACK_SIZE
	.align		4
.L_1:
        /*000c*/ 	.byte	0x04, 0x12
        /*000e*/ 	.short	(.L_3 - .L_2)
	.align		4
.L_2:
        /*0010*/ 	.word	index@(triton_poi_fused_convolution_div_relu_sub_7)
        /*0014*/ 	.word	0x00000000


	//----- nvinfo : EIATTR_FRAME_SIZE
	.align		4
.L_3:
        /*0018*/ 	.byte	0x04, 0x11
        /*001a*/ 	.short	(.L_5 - .L_4)
	.align		4
.L_4:
        /*001c*/ 	.word	index@(triton_poi_fused_convolution_div_relu_sub_7)
        /*0020*/ 	.word	0x00000000


	//----- nvinfo : EIATTR_MIN_STACK_SIZE
	.align		4
.L_5:
        /*0024*/ 	.byte	0x04, 0x12
        /*0026*/ 	.short	(.L_7 - .L_6)
	.align		4
.L_6:
        /*0028*/ 	.word	index@(triton_poi_fused_convolution_div_relu_sub_7)
        /*002c*/ 	.word	0x00000000
.L_7:


//--------------------- .nv.info.triton_poi_fused_convolution_div_relu_sub_7 --------------------------
	.section	.nv.info.triton_poi_fused_convolution_div_relu_sub_7,"",@"SHT_CUDA_INFO"
	.sectionflags	@""
	.align	4


	//----- nvinfo : EIATTR_CUDA_API_VERSION
	.align		4
        /*0000*/ 	.byte	0x04, 0x37
        /*0002*/ 	.short	(.L_9 - .L_8)
.L_8:
        /*0004*/ 	.word	0x0000007c


	//----- nvinfo : EIATTR_KPARAM_INFO
	.align		4
.L_9:
        /*0008*/ 	.byte	0x04, 0x17
        /*000a*/ 	.short	(.L_11 - .L_10)
.L_10:
        /*000c*/ 	.word	0x00000000
        /*0010*/ 	.short	0x0004
        /*0012*/ 	.short	0x001c
        /*0014*/ 	.byte	0x00, 0xf0, 0x11, 0x00


	//----- nvinfo : EIATTR_KPARAM_INFO
	.align		4
.L_11:
        /*0018*/ 	.byte	0x04, 0x17
        /*001a*/ 	.short	(.L_13 - .L_12)
.L_12:
        /*001c*/ 	.word	0x00000000
        /*0020*/ 	.short	0x0003
        /*0022*/ 	.short	0x0018
        /*0024*/ 	.byte	0x00, 0xf0, 0x11, 0x00


	//----- nvinfo : EIATTR_KPARAM_INFO
	.align		4
.L_13:
        /*0028*/ 	.byte	0x04, 0x17
        /*002a*/ 	.short	(.L_15 - .L_14)
.L_14:
        /*002c*/ 	.word	0x00000000
        /*0030*/ 	.short	0x0002
        /*0032*/ 	.short	0x0010
        /*0034*/ 	.byte	0x00, 0xf4, 0x21, 0x00


	//----- nvinfo : EIATTR_KPARAM_INFO
	.align		4
.L_15:
        /*0038*/ 	.byte	0x04, 0x17
        /*003a*/ 	.short	(.L_17 - .L_16)
.L_16:
        /*003c*/ 	.word	0x00000000
        /*0040*/ 	.short	0x0001
        /*0042*/ 	.short	0x0008
        /*0044*/ 	.byte	0x00, 0xf4, 0x21, 0x00


	//----- nvinfo : EIATTR_KPARAM_INFO
	.align		4
.L_17:
        /*0048*/ 	.byte	0x04, 0x17
        /*004a*/ 	.short	(.L_19 - .L_18)
.L_18:
        /*004c*/ 	.word	0x00000000
        /*0050*/ 	.short	0x0000
        /*0052*/ 	.short	0x0000
        /*0054*/ 	.byte	0x00, 0xf4, 0x21, 0x00


	//----- nvinfo : EIATTR_SPARSE_MMA_MASK
	.align		4
.L_19:
        /*0058*/ 	.byte	0x03, 0x50
        /*005a*/ 	.short	0x0000


	//----- nvinfo : EIATTR_MAXREG_COUNT
	.align		4
        /*005c*/ 	.byte	0x03, 0x1b
        /*005e*/ 	.short	0x00ff


	//----- nvinfo : EIATTR_EXIT_INSTR_OFFSETS
	.align		4
        /*0060*/ 	.byte	0x04, 0x1c
        /*0062*/ 	.short	(.L_21 - .L_20)


	//   ....[0]....
.L_20:
        /*0064*/ 	.word	0x00000d00


	//   ....[1]....
        /*0068*/ 	.word	0x00000d20


	//----- nvinfo : EIATTR_REQNTID
	.align		4
.L_21:
        /*006c*/ 	.byte	0x04, 0x10
        /*006e*/ 	.short	(.L_23 - .L_22)
.L_22:
        /*0070*/ 	.word	0x00000100
        /*0074*/ 	.word	0x00000001
        /*0078*/ 	.word	0x00000001


	//----- nvinfo : EIATTR_CBANK_PARAM_SIZE
	.align		4
.L_23:
        /*007c*/ 	.byte	0x03, 0x19
        /*007e*/ 	.short	0x0020


	//----- nvinfo : EIATTR_PARAM_CBANK
	.align		4
        /*0080*/ 	.byte	0x04, 0x0a
        /*0082*/ 	.short	(.L_25 - .L_24)
	.align		4
.L_24:
        /*0084*/ 	.word	index@(.nv.constant0.triton_poi_fused_convolution_div_relu_sub_7)
        /*0088*/ 	.short	0x0210
        /*008a*/ 	.short	0x0020


	//----- nvinfo : EIATTR_SW_WAR
	.align		4
.L_25:
        /*008c*/ 	.byte	0x04, 0x36
        /*008e*/ 	.short	(.L_27 - .L_26)
.L_26:
        /*0090*/ 	.word	0x00000008
.L_27:


//--------------------- .nv.callgraph             --------------------------
	.section	.nv.callgraph,"",@"SHT_CUDA_CALLGRAPH"
	.align	4
	.sectionentsize	8
	.align		4
        /*0000*/ 	.word	0x00000000
	.align		4
        /*0004*/ 	.word	0xffffffff
	.align		4
        /*0008*/ 	.word	0x00000000
	.align		4
        /*000c*/ 	.word	0xfffffffe
	.align		4
        /*0010*/ 	.word	0x00000000
	.align		4
        /*0014*/ 	.word	0xfffffffd
	.align		4
        /*0018*/ 	.word	0x00000000
	.align		4
        /*001c*/ 	.word	0xfffffffc


//--------------------- .text.triton_poi_fused_convolution_div_relu_sub_7 --------------------------
	.section	.text.triton_poi_fused_convolution_div_relu_sub_7,"ax",@progbits
	.sectionflags	@"SHF_BARRIERS=1"
	.align	128
        .global         triton_poi_fused_convolution_div_relu_sub_7
        .type           triton_poi_fused_convolution_div_relu_sub_7,@function
        .size           triton_poi_fused_convolution_div_relu_sub_7,(.L_x_1 - triton_poi_fused_convolution_div_relu_sub_7)
        .other          triton_poi_fused_convolution_div_relu_sub_7,@"STO_CUDA_ENTRY STV_DEFAULT"
triton_poi_fused_convolution_div_relu_sub_7:
.text.triton_poi_fused_convolution_div_relu_sub_7:
[----:B------:R-:W0:Y:S01]  /*0000*/  LDC R1, c[0x0][0x28] ;  /* 0x00000a00ff017b82 */ /* 0x000e220000000800 */
[----:B------:R-:W1:Y:S07]  /*0010*/  S2R R3, SR_TID.X ;  /* 0x0000000000037919 */ /* 0x000e6e0000002100 */
[----:B------:R-:W2:Y:S01]  /*0020*/  LDC.64 R22, c[0x0][0x210] ;  /* 0x00008400ff167b82 */ /* 0x000ea20000000a00 */
[----:B------:R-:W-:Y:S01]  /*0030*/  CS2R R6, SRZ ;  /* 0x0000000000067805 */ /* 0x000fe2000001ff00 */
[----:B------:R-:W-:Y:S01]  /*0040*/  ULDC.64 UR6, c[0x0][0x208] ;  /* 0x0000820000067ab9 */ /* 0x000fe20000000a00 */
[----:B------:R-:W3:Y:S01]  /*0050*/  S2R R20, SR_CTAID.Y ;  /* 0x0000000000147919 */ /* 0x000ee20000002600 */
[----:B------:R-:W4:Y:S04]  /*0060*/  S2R R21, SR_CTAID.X ;  /* 0x0000000000157919 */ /* 0x000f280000002500 */
[----:B------:R-:W5:Y:S01]  /*0070*/  S2UR UR5, SR_CgaCtaId ;  /* 0x00000000000579c3 */ /* 0x000f620000008800 */
[----:B-1----:R-:W-:Y:S01]  /*0080*/  IMAD.SHL.U32 R2, R3, 0x4, RZ ;  /* 0x0000000403027824 */ /* 0x002fe200078e00ff */
[----:B------:R-:W-:-:S04]  /*0090*/  SHF.R.U32.HI R26, RZ, 0x6, R3 ;  /* 0x00000006ff1a7819 */ /* 0x000fc80000011603 */
[----:B------:R-:W-:Y:S02]  /*00a0*/  LOP3.LUT R5, R2, 0xfc, RZ, 0xc0, !PT ;  /* 0x000000fc02057812 */ /* 0x000fe400078ec0ff */
[----:B------:R-:W-:Y:S01]  /*00b0*/  SGXT.U32 R26, R26, 0x2 ;  /* 0x000000021a1a781a */ /* 0x000fe20000000000 */
[----:B----4-:R-:W-:Y:S01]  /*00c0*/  IMAD.SHL.U32 R21, R21, 0x10, RZ ;  /* 0x0000001015157824 */ /* 0x010fe200078e00ff */
[----:B---3--:R-:W-:-:S04]  /*00d0*/  PRMT R5, R5, 0x6540, R20 ;  /* 0x0000654005057816 */ /* 0x008fc80000000014 */
[----:B------:R-:W-:Y:S02]  /*00e0*/  SHF.R.S32.HI R0, RZ, 0x1f, R5 ;  /* 0x0000001fff007819 */ /* 0x000fe40000011405 */
[----:B------:R-:W-:Y:S02]  /*00f0*/  LOP3.LUT R17, R21, R26, RZ, 0xfc, !PT ;  /* 0x0000001a15117212 */ /* 0x000fe400078efcff */
[----:B------:R-:W-:Y:S02]  /*0100*/  LEA.HI R0, R0, R5, RZ, 0x6 ;  /* 0x0000000500007211 */ /* 0x000fe400078f30ff */
[----:B------:R-:W-:-:S03]  /*0110*/  ISETP.GE.AND P0, PT, R5, 0x100, PT ;  /* 0x000001000500780c */ /* 0x000fc60003f06270 */
[C---:B------:R-:W-:Y:S01]  /*0120*/  IMAD.SHL.U32 R4, R0.reuse, 0x1000, RZ ;  /* 0x0000100000047824 */ /* 0x040fe200078e00ff */
[----:B------:R-:W-:-:S04]  /*0130*/  LOP3.LUT R0, R0, 0xffffffc0, RZ, 0xc0, !PT ;  /* 0xffffffc000007812 */ /* 0x000fc800078ec0ff */
[----:B------:R-:W-:-:S04]  /*0140*/  LOP3.LUT R4, R4, 0xfffc0000, RZ, 0xc0, !PT ;  /* 0xfffc000004047812 */ /* 0x000fc800078ec0ff */
[----:B------:R-:W-:Y:S02]  /*0150*/  IADD3 R0, R4, R5, -R0 ;  /* 0x0000000504007210 */ /* 0x000fe40007ffe800 */
[----:B------:R-:W-:-:S03]  /*0160*/  CS2R R4, SRZ ;  /* 0x0000000000047805 */ /* 0x000fc6000001ff00 */
[----:B------:R-:W-:Y:S02]  /*0170*/  IMAD R17, R17, 0x40, R0 ;  /* 0x0000004011117824 */ /* 0x000fe400078e0200 */
[----:B------:R-:W-:Y:S01]  /*0180*/  IMAD.SHL.U32 R0, R3, 0x40, RZ ;  /* 0x0000004003007824 */ /* 0x000fe200078e00ff */
[----:B------:R-:W-:Y:S01]  /*0190*/  UMOV UR4, 0x400 ;  /* 0x0000040000047882 */ /* 0x000fe20000000000 */
[C---:B--2---:R-:W-:Y:S01]  /*01a0*/  IMAD.WIDE R12, R17.reuse, 0x4, R22 ;  /* 0x00000004110c7825 */ /* 0x044fe200078e0216 */
[----:B-----5:R-:W-:Y:S02]  /*01b0*/  UPRMT UR4, UR5, 0x654, UR4 ;  /* 0x0000065405047896 */ /* 0x020fe40008000004 */
[----:B------:R-:W-:Y:S02]  /*01c0*/  LOP3.LUT R15, R0, 0xfc0, RZ, 0xc0, !PT ;  /* 0x00000fc0000f7812 */ /* 0x000fe400078ec0ff */
[----:B------:R1:W2:Y:S01]  /*01d0*/  @!P0 LDG.E.EL.128 R4, desc[UR6][R12.64] ;  /* 0x000000060c048981 */ /* 0x0002a2000c2e1d00 */
[----:B------:R-:W-:Y:S01]  /*01e0*/  VIADD R19, R17, 0x100 ;  /* 0x0000010011137836 */ /* 0x000fe20000000000 */
[----:B------:R-:W-:-:S02]  /*01f0*/  LOP3.LUT R0, R15, 0x10, RZ, 0xfc, !PT ;  /* 0x000000100f007812 */ /* 0x000fc400078efcff */
[----:B------:R-:W-:Y:S02]  /*0200*/  CS2R R8, SRZ ;  /* 0x0000000000087805 */ /* 0x000fe4000001ff00 */
[C---:B------:R-:W-:Y:S02]  /*0210*/  LOP3.LUT R14, R15.reuse, 0x20, RZ, 0xfc, !PT ;  /* 0x000000200f0e7812 */ /* 0x040fe400078efcff */
[----:B------:R-:W-:Y:S02]  /*0220*/  CS2R R10, SRZ ;  /* 0x00000000000a7805 */ /* 0x000fe4000001ff00 */
[----:B------:R-:W-:Y:S01]  /*0230*/  LOP3.LUT R26, R15, R26, RZ, 0xfc, !PT ;  /* 0x0000001a0f1a7212 */ /* 0x000fe200078efcff */
[----:B------:R-:W-:Y:S01]  /*0240*/  IMAD.WIDE R18, R19, 0x4, R22 ;  /* 0x0000000413127825 */ /* 0x000fe200078e0216 */
[C---:B------:R-:W-:Y:S02]  /*0250*/  LEA.HI R27, R15.reuse, UR4, RZ, 0x1e ;  /* 0x000000040f1b7c11 */ /* 0x040fe4000f8ff0ff */
[----:B-1----:R-:W-:-:S02]  /*0260*/  LOP3.LUT R12, R15, 0x30, RZ, 0xfc, !PT ;  /* 0x000000300f0c7812 */ /* 0x002fc400078efcff */
[----:B------:R-:W-:Y:S01]  /*0270*/  LEA.HI R13, R0, UR4, RZ, 0x1e ;  /* 0x00000004000d7c11 */ /* 0x000fe2000f8ff0ff */
[C---:B------:R-:W-:Y:S01]  /*0280*/  VIADD R25, R17.reuse, 0x200 ;  /* 0x0000020011197836 */ /* 0x040fe20000000000 */
[----:B------:R-:W-:Y:S01]  /*0290*/  LEA.HI R29, R14, UR4, RZ, 0x1e ;  /* 0x000000040e1d7c11 */ /* 0x000fe2000f8ff0ff */
[----:B------:R-:W-:Y:S01]  /*02a0*/  IMAD R27, R26, 0x4, R27 ;  /* 0x000000041a1b7824 */ /* 0x000fe200078e021b */
[----:B------:R-:W-:Y:S01]  /*02b0*/  LEA.HI R15, R12, UR4, RZ, 0x1e ;  /* 0x000000040c0f7c11 */ /* 0x000fe2000f8ff0ff */
[C---:B------:R-:W-:Y:S01]  /*02c0*/  IMAD R0, R26.reuse, 0x4, R13 ;  /* 0x000000041a007824 */ /* 0x040fe200078e020d */
[----:B------:R1:W3:Y:S01]  /*02d0*/  @!P0 LDG.E.EL.128 R8, desc[UR6][R18.64] ;  /* 0x0000000612088981 */ /* 0x0002e2000c2e1d00 */
[C---:B------:R-:W-:Y:S01]  /*02e0*/  IMAD R29, R26.reuse, 0x4, R29 ;  /* 0x000000041a1d7824 */ /* 0x040fe200078e021d */
[----:B------:R-:W-:Y:S01]  /*02f0*/  CS2R R12, SRZ ;  /* 0x00000000000c7805 */ /* 0x000fe2000001ff00 */
[----:B------:R-:W-:Y:S01]  /*0300*/  IMAD R26, R26, 0x4, R15 ;  /* 0x000000041a1a7824 */ /* 0x000fe200078e020f */
[----:B------:R-:W-:Y:S01]  /*0310*/  CS2R R14, SRZ ;  /* 0x00000000000e7805 */ /* 0x000fe2000001ff00 */
[----:B------:R-:W-:-:S02]  /*0320*/  VIADD R17, R17, 0x300 ;  /* 0x0000030011117836 */ /* 0x000fc40000000000 */
[----:B------:R-:W-:Y:S01]  /*0330*/  IMAD.WIDE R24, R25, 0x4, R22 ;  /* 0x0000000419187825 */ /* 0x000fe200078e0216 */
[----:B-1----:R-:W-:-:S03]  /*0340*/  CS2R R18, SRZ ;  /* 0x0000000000127805 */ /* 0x002fc6000001ff00 */
[----:B------:R-:W-:Y:S01]  /*0350*/  IMAD.WIDE R22, R17, 0x4, R22 ;  /* 0x0000000411167825 */ /* 0x000fe200078e0216 */
[----:B------:R-:W-:Y:S01]  /*0360*/  CS2R R16, SRZ ;  /* 0x0000000000107805 */ /* 0x000fe2000001ff00 */
[----:B------:R1:W4:Y:S05]  /*0370*/  @!P0 LDG.E.EL.128 R12, desc[UR6][R24.64] ;  /* 0x00000006180c8981 */ /* 0x00032a000c2e1d00 */
[----:B------:R5:W4:Y:S01]  /*0380*/  @!P0 LDG.E.EL.128 R16, desc[UR6][R22.64] ;  /* 0x0000000616108981 */ /* 0x000b22000c2e1d00 */
[----:B------:R-:W-:Y:S01]  /*0390*/  SHF.R.S32.HI R28, RZ, 0x17, R20 ;  /* 0x00000017ff1c7819 */ /* 0x000fe20000011414 */
[----:B-1----:R-:W1:Y:S03]  /*03a0*/  LDC.64 R24, c[0x0][0x218] ;  /* 0x00008600ff187b82 */ /* 0x002e660000000a00 */
[----:B-----5:R-:W-:-:S02]  /*03b0*/  SGXT R23, R28, 0x1 ;  /* 0x000000011c17781a */ /* 0x020fc40000000200 */
[----:B------:R-:W-:-:S04]  /*03c0*/  PRMT R28, R3, 0x6540, R20 ;  /* 0x00006540031c7816 */ /* 0x000fc80000000014 */
[----:B------:R-:W-:Y:S02]  /*03d0*/  LEA.HI R23, R23, R28, RZ, 0x6 ;  /* 0x0000001c17177211 */ /* 0x000fe400078f30ff */
[----:B------:R-:W-:Y:S02]  /*03e0*/  ISETP.GE.AND P0, PT, R28, 0x100, PT ;  /* 0x000001001c00780c */ /* 0x000fe40003f06270 */
[----:B------:R-:W-:-:S05]  /*03f0*/  LOP3.LUT R23, R23, 0xffffffc0, RZ, 0xc0, !PT ;  /* 0xffffffc017177812 */ /* 0x000fca00078ec0ff */
[----:B------:R-:W-:-:S04]  /*0400*/  IMAD.IADD R28, R28, 0x1, -R23 ;  /* 0x000000011c1c7824 */ /* 0x000fc800078e0a17 */
[----:B-1----:R-:W-:Y:S01]  /*0410*/  IMAD.WIDE R24, R28, 0x4, R24 ;  /* 0x000000041c187825 */ /* 0x002fe200078e0218 */
[----:B--2---:R-:W-:Y:S04]  /*0420*/  STS [R27], R4 ;  /* 0x000000041b007388 */ /* 0x004fe80000000800 */
[----:B------:R-:W-:Y:S04]  /*0430*/  STS [R0+0x40], R5 ;  /* 0x0000400500007388 */ /* 0x000fe80000000800 */
[----:B------:R1:W-:Y:S04]  /*0440*/  STS [R29+0x80], R6 ;  /* 0x000080061d007388 */ /* 0x0003e80000000800 */
[----:B------:R2:W-:Y:S04]  /*0450*/  STS [R26+0xc0], R7 ;  /* 0x0000c0071a007388 */ /* 0x0005e80000000800 */
[----:B---3--:R3:W-:Y:S04]  /*0460*/  STS [R27+0x10], R8 ;  /* 0x000010081b007388 */ /* 0x0087e80000000800 */
[----:B------:R-:W-:Y:S04]  /*0470*/  STS [R0+0x50], R9 ;  /* 0x0000500900007388 */ /* 0x000fe80000000800 */
[----:B------:R5:W-:Y:S04]  /*0480*/  STS [R29+0x90], R10 ;  /* 0x0000900a1d007388 */ /* 0x000be80000000800 */
[----:B------:R1:W-:Y:S04]  /*0490*/  STS [R26+0xd0], R11 ;  /* 0x0000d00b1a007388 */ /* 0x0003e80000000800 */
[----:B----4-:R-:W-:Y:S04]  /*04a0*/  STS [R27+0x20], R12 ;  /* 0x0000200c1b007388 */ /* 0x010fe80000000800 */
[----:B------:R-:W-:Y:S04]  /*04b0*/  STS [R0+0x60], R13 ;  /* 0x0000600d00007388 */ /* 0x000fe80000000800 */
[----:B------:R-:W-:Y:S04]  /*04c0*/  STS [R29+0xa0], R14 ;  /* 0x0000a00e1d007388 */ /* 0x000fe80000000800 */
[----:B------:R-:W-:Y:S04]  /*04d0*/  STS [R26+0xe0], R15 ;  /* 0x0000e00f1a007388 */ /* 0x000fe80000000800 */
[----:B------:R-:W-:Y:S04]  /*04e0*/  STS [R27+0x30], R16 ;  /* 0x000030101b007388 */ /* 0x000fe80000000800 */
[----:B------:R4:W-:Y:S04]  /*04f0*/  STS [R0+0x70], R17 ;  /* 0x0000701100007388 */ /* 0x0009e80000000800 */
[----:B------:R-:W-:Y:S04]  /*0500*/  STS [R29+0xb0], R18 ;  /* 0x0000b0121d007388 */ /* 0x000fe80000000800 */
[----:B------:R3:W-:Y:S01]  /*0510*/  STS [R26+0xf0], R19 ;  /* 0x0000f0131a007388 */ /* 0x0007e20000000800 */
[----:B-1----:R-:W-:Y:S01]  /*0520*/  IMAD.MOV.U32 R6, RZ, RZ, RZ ;  /* 0x000000ffff067224 */ /* 0x002fe200078e00ff */
[----:B------:R-:W-:Y:S06]  /*0530*/  BAR.SYNC.DEFER_BLOCKING 0x0 ;  /* 0x0000000000007b1d */ /* 0x000fec0000010000 */
[----:B------:R1:W4:Y:S01]  /*0540*/  @!P0 LDG.E.EL R6, desc[UR6][R24.64] ;  /* 0x0000000618068981 */ /* 0x000322000c2e1900 */
[----:B--2---:R-:W-:-:S04]  /*0550*/  LOP3.LUT R7, R2, 0x3fc, RZ, 0xc0, !PT ;  /* 0x000003fc02077812 */ /* 0x004fc800078ec0ff */
[C---:B------:R-:W-:Y:S02]  /*0560*/  LOP3.LUT R5, R7.reuse, 0x400, RZ, 0xfc, !PT ;  /* 0x0000040007057812 */ /* 0x040fe400078efcff */
[C---:B---3--:R-:W-:Y:S02]  /*0570*/  LOP3.LUT R8, R7.reuse, 0x800, RZ, 0xfc, !PT ;  /* 0x0000080007087812 */ /* 0x048fe400078efcff */
[----:B-----5:R-:W-:Y:S02]  /*0580*/  LOP3.LUT R10, R7, 0xc00, RZ, 0xfc, !PT ;  /* 0x00000c00070a7812 */ /* 0x020fe400078efcff */
[----:B0-----:R-:W-:Y:S02]  /*0590*/  SHF.R.U32.HI R11, RZ, 0x2, R3 ;  /* 0x00000002ff0b7819 */ /* 0x001fe40000011603 */
[----:B----4-:R-:W-:Y:S02]  /*05a0*/  SHF.R.U32.HI R0, RZ, 0x2, R5 ;  /* 0x00000002ff007819 */ /* 0x010fe40000011605 */
[----:B------:R-:W-:-:S02]  /*05b0*/  SHF.R.U32.HI R9, RZ, 0x2, R8 ;  /* 0x00000002ff097819 */ /* 0x000fc40000011608 */
[----:B------:R-:W-:Y:S02]  /*05c0*/  SHF.R.U32.HI R10, RZ, 0x2, R10 ;  /* 0x00000002ff0a7819 */ /* 0x000fe4000001160a */
[----:B------:R-:W-:Y:S02]  /*05d0*/  LOP3.LUT R4, R3, 0xff, RZ, 0xc0, !PT ;  /* 0x000000ff03047812 */ /* 0x000fe400078ec0ff */
[----:B------:R-:W-:Y:S02]  /*05e0*/  SGXT.U32 R5, R11, 0x6 ;  /* 0x000000060b05781a */ /* 0x000fe40000000000 */
[----:B------:R-:W-:Y:S02]  /*05f0*/  LOP3.LUT R8, R0, 0x1fc, RZ, 0xc0, !PT ;  /* 0x000001fc00087812 */ /* 0x000fe400078ec0ff */
[----:B------:R-:W-:Y:S02]  /*0600*/  LOP3.LUT R3, R3, 0xfc, RZ, 0xc0, !PT ;  /* 0x000000fc03037812 */ /* 0x000fe400078ec0ff */
[----:B------:R-:W-:-:S02]  /*0610*/  LOP3.LUT R9, R9, 0x2fc, RZ, 0xc0, !PT ;  /* 0x000002fc09097812 */ /* 0x000fc400078ec0ff */
[----:B------:R-:W-:Y:S01]  /*0620*/  LOP3.LUT R11, R10, 0x3fc, RZ, 0xc0, !PT ;  /* 0x000003fc0a0b7812 */ /* 0x000fe200078ec0ff */
[----:B------:R-:W-:Y:S02]  /*0630*/  VIADD R8, R8, UR4 ;  /* 0x0000000408087c36 */ /* 0x000fe40008000000 */
[----:B------:R-:W-:Y:S02]  /*0640*/  VIADD R0, R3, UR4 ;  /* 0x0000000403007c36 */ /* 0x000fe40008000000 */
[----:B------:R-:W-:Y:S02]  /*0650*/  VIADD R10, R9, UR4 ;  /* 0x00000004090a7c36 */ /* 0x000fe40008000000 */
[----:B------:R-:W-:Y:S02]  /*0660*/  VIADD R12, R11, UR4 ;  /* 0x000000040b0c7c36 */ /* 0x000fe40008000000 */
[C---:B------:R-:W-:Y:S02]  /*0670*/  IMAD R8, R7.reuse, 0x4, R8 ;  /* 0x0000000407087824 */ /* 0x040fe400078e0208 */
[----:B------:R-:W-:-:S02]  /*0680*/  IMAD R17, R7, 0x4, R0 ;  /* 0x0000000407117824 */ /* 0x000fc400078e0200 */
[C---:B------:R-:W-:Y:S01]  /*0690*/  IMAD R3, R7.reuse, 0x4, R10 ;  /* 0x0000000407037824 */ /* 0x040fe200078e020a */
[----:B------:R-:W-:Y:S01]  /*06a0*/  LEA R27, R4, UR4, 0x3 ;  /* 0x00000004041b7c11 */ /* 0x000fe2000f8e18ff */
[----:B------:R-:W-:Y:S01]  /*06b0*/  IMAD R19, R7, 0x4, R12 ;  /* 0x0000000407137824 */ /* 0x000fe200078e020c */
[----:B-1----:R-:W-:Y:S04]  /*06c0*/  LDS R24, [R8+0x1000] ;  /* 0x0010000008187984 */ /* 0x002fe80000000800 */
[----:B------:R-:W-:Y:S04]  /*06d0*/  LDS R25, [R8+0x1004] ;  /* 0x0010040008197984 */ /* 0x000fe80000000800 */
[----:B------:R-:W-:Y:S04]  /*06e0*/  LDS R22, [R8+0x1008] ;  /* 0x0010080008167984 */ /* 0x000fe80000000800 */
[----:B------:R-:W-:Y:S04]  /*06f0*/  LDS R23, [R8+0x100c] ;  /* 0x00100c0008177984 */ /* 0x000fe80000000800 */
[----:B------:R-:W-:Y:S04]  /*0700*/  LDS R12, [R3+0x2000] ;  /* 0x00200000030c7984 */ /* 0x000fe80000000800 */
[----:B------:R-:W-:Y:S04]  /*0710*/  LDS R16, [R3+0x2004] ;  /* 0x0020040003107984 */ /* 0x000fe80000000800 */
[----:B------:R-:W-:Y:S04]  /*0720*/  LDS R15, [R3+0x2008] ;  /* 0x00200800030f7984 */ /* 0x000fe80000000800 */
[----:B------:R0:W-:Y:S04]  /*0730*/  LDS R13, [R3+0x200c] ;  /* 0x00200c00030d7984 */ /* 0x0001e80000000800 */
[----:B------:R-:W-:Y:S04]  /*0740*/  LDS R28, [R17+0xc] ;  /* 0x00000c00111c7984 */ /* 0x000fe80000000800 */
[----:B------:R-:W-:Y:S04]  /*0750*/  LDS R7, [R17+0x8] ;  /* 0x0000080011077984 */ /* 0x000fe80000000800 */
[----:B------:R-:W-:Y:S04]  /*0760*/  LDS R10, [R17+0x4] ;  /* 0x00000400110a7984 */ /* 0x000fe80000000800 */
[----:B------:R-:W-:Y:S04]  /*0770*/  LDS R4, [R17] ;  /* 0x0000000011047984 */ /* 0x000fe80000000800 */
[----:B------:R-:W-:Y:S04]  /*0780*/  LDS R0, [R19+0x3000] ;  /* 0x0030000013007984 */ /* 0x000fe80000000800 */
[----:B------:R-:W-:Y:S04]  /*0790*/  LDS R14, [R19+0x3004] ;  /* 0x00300400130e7984 */ /* 0x000fe80000000800 */
[----:B------:R-:W-:Y:S04]  /*07a0*/  LDS R9, [R19+0x3008] ;  /* 0x0030080013097984 */ /* 0x000fe80000000800 */
[----:B------:R-:W-:Y:S01]  /*07b0*/  LDS R8, [R19+0x300c] ;  /* 0x00300c0013087984 */ /* 0x000fe20000000800 */
[----:B------:R-:W-:Y:S01]  /*07c0*/  BAR.SYNC.DEFER_BLOCKING 0x0 ;  /* 0x0000000000007b1d */ /* 0x000fe20000010000 */
[----:B------:R-:W-:-:S02]  /*07d0*/  LEA R11, R5, UR4, 0x3 ;  /* 0x00000004050b7c11 */ /* 0x000fc4000f8e18ff */
[----:B0-----:R-:W-:-:S04]  /*07e0*/  LOP3.LUT R3, R5, 0x40, RZ, 0xfc, !PT ;  /* 0x0000004005037812 */ /* 0x001fc800078efcff */
[----:B------:R-:W-:Y:S02]  /*07f0*/  LEA R26, R3, UR4, 0x3 ;  /* 0x00000004031a7c11 */ /* 0x000fe4000f8e18ff */
[----:B------:R-:W-:-:S04]  /*0800*/  LOP3.LUT R18, R5, 0x80, RZ, 0xfc, !PT ;  /* 0x0000008005127812 */ /* 0x000fc800078efcff */
[----:B------:R-:W-:Y:S02]  /*0810*/  LEA R18, R18, UR4, 0x3 ;  /* 0x0000000412127c11 */ /* 0x000fe4000f8e18ff */
[----:B------:R-:W-:Y:S02]  /*0820*/  LOP3.LUT R21, R21, 0xc, R2, 0xf8, !PT ;  /* 0x0000000c15157812 */ /* 0x000fe400078ef802 */
[----:B------:R-:W0:Y:S01]  /*0830*/  LDC.64 R2, c[0x0][0x220] ;  /* 0x00008800ff027b82 */ /* 0x000e220000000a00 */
[----:B------:R-:W-:Y:S07]  /*0840*/  STS [R27], R6 ;  /* 0x000000061b007388 */ /* 0x000fee0000000800 */
[----:B------:R-:W-:Y:S06]  /*0850*/  BAR.SYNC.DEFER_BLOCKING 0x0 ;  /* 0x0000000000007b1d */ /* 0x000fec0000010000 */
[----:B------:R-:W1:Y:S04]  /*0860*/  LDS R11, [R11] ;  /* 0x000000000b0b7984 */ /* 0x000e680000000800 */
[----:B------:R-:W2:Y:S04]  /*0870*/  LDS R26, [R26] ;  /* 0x000000001a1a7984 */ /* 0x000ea80000000800 */
[----:B------:R-:W3:Y:S01]  /*0880*/  LDS R18, [R18] ;  /* 0x0000000012127984 */ /* 0x000ee20000000800 */
[CC--:B-1----:R-:W-:Y:S01]  /*0890*/  FSETP.GEU.AND P1, PT, R7.reuse, -R11.reuse, PT ;  /* 0x8000000b0700720b */ /* 0x0c2fe20003f2e000 */
[--C-:B------:R-:W-:Y:S01]  /*08a0*/  FADD R6, R7, R11.reuse ;  /* 0x0000000b07067221 */ /* 0x100fe20000000000 */
[CC--:B------:R-:W-:Y:S01]  /*08b0*/  FSETP.GEU.AND P0, PT, R28.reuse, -R11.reuse, PT ;  /* 0x8000000b1c00720b */ /* 0x0c0fe20003f0e000 */
[--C-:B------:R-:W-:Y:S01]  /*08c0*/  FADD R7, R28, R11.reuse ;  /* 0x0000000b1c077221 */ /* 0x100fe20000000000 */
[----:B------:R-:W-:Y:S01]  /*08d0*/  IMAD.SHL.U32 R28, R20, 0x100, RZ ;  /* 0x00000100141c7824 */ /* 0x000fe200078e00ff */
[CC--:B------:R-:W-:Y:S01]  /*08e0*/  FSETP.GEU.AND P2, PT, R10.reuse, -R11.reuse, PT ;  /* 0x8000000b0a00720b */ /* 0x0c0fe20003f4e000 */
[--C-:B------:R-:W-:Y:S01]  /*08f0*/  FADD R10, R10, R11.reuse ;  /* 0x0000000b0a0a7221 */ /* 0x100fe20000000000 */
[C---:B------:R-:W-:Y:S01]  /*0900*/  FSETP.GEU.AND P3, PT, R4.reuse, -R11, PT ;  /* 0x8000000b0400720b */ /* 0x040fe20003f6e000 */
[----:B------:R-:W-:Y:S01]  /*0910*/  FADD R4, R4, R11 ;  /* 0x0000000b04047221 */ /* 0x000fe20000000000 */
[----:B------:R-:W-:-:S02]  /*0920*/  PRMT R11, R5, 0x6540, R20 ;  /* 0x00006540050b7816 */ /* 0x000fc40000000014 */
[----:B------:R-:W-:Y:S02]  /*0930*/  LOP3.LUT R19, R28, 0x40, R5, 0xfe, !PT ;  /* 0x000000401c137812 */ /* 0x000fe400078efe05 */
[----:B------:R-:W-:Y:S02]  /*0940*/  LOP3.LUT R20, R28, 0x80, R5, 0xfe, !PT ;  /* 0x000000801c147812 */ /* 0x000fe400078efe05 */
[----:B------:R-:W-:Y:S02]  /*0950*/  LOP3.LUT R28, R28, 0xc0, R5, 0xfe, !PT ;  /* 0x000000c01c1c7812 */ /* 0x000fe400078efe05 */
[----:B------:R-:W-:-:S04]  /*0960*/  LOP3.LUT R5, R5, 0xc0, RZ, 0xfc, !PT ;  /* 0x000000c005057812 */ /* 0x000fc800078efcff */
[----:B------:R-:W-:-:S06]  /*0970*/  LEA R17, R5, UR4, 0x3 ;  /* 0x0000000405117c11 */ /* 0x000fcc000f8e18ff */
[----:B------:R-:W1:Y:S01]  /*0980*/  LDS R17, [R17] ;  /* 0x0000000011117984 */ /* 0x000e620000000800 */
[C---:B------:R-:W-:Y:S01]  /*0990*/  ISETP.GE.AND P4, PT, R11.reuse, 0x100, PT ;  /* 0x000001000b00780c */ /* 0x040fe20003f86270 */
[----:B------:R-:W-:Y:S01]  /*09a0*/  IMAD R11, R11, 0x1000, R21 ;  /* 0x000010000b0b7824 */ /* 0x000fe200078e0215 */
[----:B------:R-:W-:Y:S02]  /*09b0*/  SEL R5, R10, RZ, P2 ;  /* 0x000000ff0a057207 */ /* 0x000fe40001000000 */
[----:B------:R-:W-:Y:S01]  /*09c0*/  SEL R6, R6, RZ, P1 ;  /* 0x000000ff06067207 */ /* 0x000fe20000800000 */
[----:B0-----:R-:W-:Y:S01]  /*09d0*/  IMAD.WIDE R10, R11, 0x4, R2 ;  /* 0x000000040b0a7825 */ /* 0x001fe200078e0202 */
[----:B------:R-:W-:Y:S02]  /*09e0*/  SEL R7, R7, RZ, P0 ;  /* 0x000000ff07077207 */ /* 0x000fe40000000000 */
[----:B------:R-:W-:Y:S02]  /*09f0*/  SEL R4, R4, RZ, P3 ;  /* 0x000000ff04047207 */ /* 0x000fe40001800000 */
[----:B------:R-:W-:-:S02]  /*0a00*/  ISETP.GE.AND P6, PT, R19, 0x100, PT ;  /* 0x000001001300780c */ /* 0x000fc40003fc6270 */
[CC--:B--2---:R-:W-:Y:S01]  /*0a10*/  FSETP.GEU.AND P2, PT, R25.reuse, -R26.reuse, PT ;  /* 0x8000001a1900720b */ /* 0x0c4fe20003f4e000 */
[----:B------:R0:W-:Y:S01]  /*0a20*/  @!P4 STG.E.128 desc[UR6][R10.64], R4 ;  /* 0x000000040a00c986 */ /* 0x0001e2000c101d06 */
[CC--:B------:R-:W-:Y:S01]  /*0a30*/  FSETP.GEU.AND P4, PT, R22.reuse, -R26.reuse, PT ;  /* 0x8000001a1600720b */ /* 0x0c0fe20003f8e000 */
[--C-:B------:R-:W-:Y:S01]  /*0a40*/  FADD R25, R25, R26.reuse ;  /* 0x0000001a19197221 */ /* 0x100fe20000000000 */
[----:B------:R-:W-:Y:S01]  /*0a50*/  FADD R22, R22, R26 ;  /* 0x0000001a16167221 */ /* 0x000fe20000000000 */
[----:B------:R-:W-:Y:S01]  /*0a60*/  IMAD R27, R19, 0x1000, R21 ;  /* 0x00001000131b7824 */ /* 0x000fe200078e0215 */
[-C--:B------:R-:W-:Y:S02]  /*0a70*/  FSETP.GEU.AND P5, PT, R23, -R26.reuse, PT ;  /* 0x8000001a1700720b */ /* 0x080fe40003fae000 */
[----:B------:R-:W-:Y:S02]  /*0a80*/  FSETP.GEU.AND P3, PT, R24, -R26, PT ;  /* 0x8000001a1800720b */ /* 0x000fe40003f6e000 */
[----:B------:R-:W-:-:S02]  /*0a90*/  ISETP.GE.AND P1, PT, R20, 0x100, PT ;  /* 0x000001001400780c */ /* 0x000fc40003f26270 */
[----:B------:R-:W-:Y:S01]  /*0aa0*/  ISETP.GE.AND P0, PT, R28, 0x100, PT ;  /* 0x000001001c00780c */ /* 0x000fe20003f06270 */
[--C-:B0-----:R-:W-:Y:S01]  /*0ab0*/  FADD R7, R23, R26.reuse ;  /* 0x0000001a17077221 */ /* 0x101fe20000000000 */
[----:B------:R-:W-:Y:S01]  /*0ac0*/  FADD R4, R24, R26 ;  /* 0x0000001a18047221 */ /* 0x000fe20000000000 */
[----:B------:R-:W-:Y:S01]  /*0ad0*/  IMAD.WIDE R10, R27, 0x4, R2 ;  /* 0x000000041b0a7825 */ /* 0x000fe200078e0202 */
[----:B------:R-:W-:Y:S02]  /*0ae0*/  SEL R5, R25, RZ, P2 ;  /* 0x000000ff19057207 */ /* 0x000fe40001000000 */
[----:B------:R-:W-:Y:S02]  /*0af0*/  SEL R6, R22, RZ, P4 ;  /* 0x000000ff16067207 */ /* 0x000fe40002000000 */
[----:B------:R-:W-:Y:S02]  /*0b00*/  SEL R4, R4, RZ, P3 ;  /* 0x000000ff04047207 */ /* 0x000fe40001800000 */
[----:B------:R-:W-:-:S02]  /*0b10*/  SEL R7, R7, RZ, P5 ;  /* 0x000000ff07077207 */ /* 0x000fc40002800000 */
[CC--:B---3--:R-:W-:Y:S01]  /*0b20*/  FSETP.GEU.AND P3, PT, R15.reuse, -R18.reuse, PT ;  /* 0x800000120f00720b */ /* 0x0c8fe20003f6e000 */
[--C-:B------:R-:W-:Y:S01]  /*0b30*/  FADD R15, R15, R18.reuse ;  /* 0x000000120f0f7221 */ /* 0x100fe20000000000 */
[-C--:B------:R-:W-:Y:S01]  /*0b40*/  FSETP.GEU.AND P2, PT, R16, -R18.reuse, PT ;  /* 0x800000121000720b */ /* 0x080fe20003f4e000 */
[--C-:B------:R-:W-:Y:S01]  /*0b50*/  IMAD R19, R28, 0x1000, R21.reuse ;  /* 0x000010001c137824 */ /* 0x100fe200078e0215 */
[-C--:B------:R-:W-:Y:S01]  /*0b60*/  FSETP.GEU.AND P5, PT, R12, -R18.reuse, PT ;  /* 0x800000120c00720b */ /* 0x080fe20003fae000 */
[--C-:B------:R-:W-:Y:S01]  /*0b70*/  FADD R16, R16, R18.reuse ;  /* 0x0000001210107221 */ /* 0x100fe20000000000 */
[C-C-:B------:R-:W-:Y:S01]  /*0b80*/  FADD R22, R13.reuse, R18.reuse ;  /* 0x000000120d167221 */ /* 0x140fe20000000000 */
[----:B------:R-:W-:Y:S01]  /*0b90*/  FADD R12, R12, R18 ;  /* 0x000000120c0c7221 */ /* 0x000fe20000000000 */
[----:B------:R-:W-:Y:S01]  /*0ba0*/  IMAD R21, R20, 0x1000, R21 ;  /* 0x0000100014157824 */ /* 0x000fe200078e0215 */
[----:B------:R-:W-:Y:S01]  /*0bb0*/  FSETP.GEU.AND P4, PT, R13, -R18, PT ;  /* 0x800000120d00720b */ /* 0x000fe20003f8e000 */
[----:B------:R0:W-:Y:S01]  /*0bc0*/  @!P6 STG.E.128 desc[UR6][R10.64], R4 ;  /* 0x000000040a00e986 */ /* 0x0001e2000c101d06 */
[C---:B-1----:R-:W-:Y:S01]  /*0bd0*/  FSETP.GEU.AND P6, PT, R14.reuse, -R17, PT ;  /* 0x800000110e00720b */ /* 0x042fe20003fce000 */
[----:B------:R-:W-:Y:S01]  /*0be0*/  FADD R18, R14, R17 ;  /* 0x000000110e127221 */ /* 0x000fe20000000000 */
[----:B------:R-:W-:Y:S01]  /*0bf0*/  SEL R14, R15, RZ, P3 ;  /* 0x000000ff0f0e7207 */ /* 0x000fe20001800000 */
[----:B------:R-:W-:Y:S01]  /*0c00*/  IMAD.WIDE R20, R21, 0x4, R2 ;  /* 0x0000000415147825 */ /* 0x000fe200078e0202 */
[----:B------:R-:W-:-:S02]  /*0c10*/  SEL R12, R12, RZ, P5 ;  /* 0x000000ff0c0c7207 */ /* 0x000fc40002800000 */
[----:B------:R-:W-:Y:S02]  /*0c20*/  SEL R13, R16, RZ, P2 ;  /* 0x000000ff100d7207 */ /* 0x000fe40001000000 */
[----:B------:R-:W-:Y:S02]  /*0c30*/  SEL R15, R22, RZ, P4 ;  /* 0x000000ff160f7207 */ /* 0x000fe40002000000 */
[CC--:B------:R-:W-:Y:S01]  /*0c40*/  FSETP.GEU.AND P5, PT, R9.reuse, -R17.reuse, PT ;  /* 0x800000110900720b */ /* 0x0c0fe20003fae000 */
[--C-:B------:R-:W-:Y:S01]  /*0c50*/  FADD R9, R9, R17.reuse ;  /* 0x0000001109097221 */ /* 0x100fe20000000000 */
[CC--:B------:R-:W-:Y:S01]  /*0c60*/  FSETP.GEU.AND P2, PT, R8.reuse, -R17.reuse, PT ;  /* 0x800000110800720b */ /* 0x0c0fe20003f4e000 */
[--C-:B------:R-:W-:Y:S01]  /*0c70*/  FADD R8, R8, R17.reuse ;  /* 0x0000001108087221 */ /* 0x100fe20000000000 */
[C---:B------:R-:W-:Y:S01]  /*0c80*/  FSETP.GEU.AND P3, PT, R0.reuse, -R17, PT ;  /* 0x800000110000720b */ /* 0x040fe20003f6e000 */
[----:B------:R-:W-:Y:S01]  /*0c90*/  FADD R0, R0, R17 ;  /* 0x0000001100007221 */ /* 0x000fe20000000000 */
[----:B------:R1:W-:Y:S01]  /*0ca0*/  @!P1 STG.E.128 desc[UR6][R20.64], R12 ;  /* 0x0000000c14009986 */ /* 0x0003e2000c101d06 */
[----:B------:R-:W-:Y:S01]  /*0cb0*/  IMAD.WIDE R2, R19, 0x4, R2 ;  /* 0x0000000413027825 */ /* 0x000fe200078e0202 */
[----:B0-----:R-:W-:-:S02]  /*0cc0*/  SEL R5, R18, RZ, P6 ;  /* 0x000000ff12057207 */ /* 0x001fc40003000000 */
[----:B------:R-:W-:Y:S02]  /*0cd0*/  SEL R6, R9, RZ, P5 ;  /* 0x000000ff09067207 */ /* 0x000fe40002800000 */
[----:B------:R-:W-:Y:S02]  /*0ce0*/  SEL R7, R8, RZ, P2 ;  /* 0x000000ff08077207 */ /* 0x000fe40001000000 */
[----:B------:R-:W-:Y:S01]  /*0cf0*/  SEL R4, R0, RZ, P3 ;  /* 0x000000ff00047207 */ /* 0x000fe20001800000 */
[----:B------:R-:W-:Y:S06]  /*0d00*/  @P0 EXIT ;  /* 0x000000000000094d */ /* 0x000fec0003800000 */
[----:B------:R-:W-:Y:S01]  /*0d10*/  STG.E.128 desc[UR6][R2.64], R4 ;  /* 0x0000000402007986 */ /* 0x000fe2000c101d06 */
[----:B------:R-:W-:Y:S05]  /*0d20*/  EXIT ;  /* 0x000000000000794d */ /* 0x000fea0003800000 */
.L_x_0:
[----:B------:R-:W-:-:S00]  /*0d30*/  BRA `(.L_x_0) ;  /* 0xfffffffc00fc7947 */ /* 0x000fc0000383ffff */
[----:B------:R-:W-:-:S00]  /*0d40*/  NOP ;  /* 0x0000000000007918 */ /* 0x000fc00000000000 */
        /* <DEDUP_REMOVED lines=11> */
.L_x_1:


//--------------------- .nv.shared.triton_poi_fused_convolution_div_relu_sub_7 --------------------------
	.section	.nv.shared.triton_poi_fused_convolution_div_relu_sub_7,"aw",@nobits
	.sectionflags	@""
	.align	16
	.zero		1024


//--------------------- .nv.constant0.triton_poi_fused_convolution_div_relu_sub_7 --------------------------
	.section	.nv.constant0.triton_poi_fused_convolution_div_relu_sub_7,"a",@progbits
	.sectionflags	@""
	.align	4
.nv.constant0.triton_poi_fused_convolution_div_relu_sub_7:
	.zero		560
